	.headerflags	@"EF_CUDA_TEXMODE_UNIFIED EF_CUDA_64BIT_ADDRESS EF_CUDA_ACCELERATORS EF_CUDA_SM90 EF_CUDA_VIRTUAL_SM(EF_CUDA_SM90)"
	.elftype	@"ET_EXEC"


//--------------------- .nv.info                  --------------------------
	.section	.nv.info,"",@"SHT_CUDA_INFO"
	.align	4


	//----- nvinfo : EIATTR_REGCOUNT
	.align		4
        /*0000*/ 	.byte	0x04, 0x2f
        /*0002*/ 	.short	(.L_3 - .L_2)
	.align		4
.L_2:
        /*0004*/ 	.word	index@(triton_poi_fused__native_batch_norm_legit_no_training_relu_8)
        /*0008*/ 	.word	0x00000012


	//----- nvinfo : EIATTR_MIN_STACK_SIZE
	.align		4
.L_3:
        /*000c*/ 	.byte	0x04, 0x12
        /*000e*/ 	.short	(.L_5 - .L_4)
	.align		4
.L_4:
        /*0010*/ 	.word	index@(triton_poi_fused__native_batch_norm_legit_no_training_relu_8)
        /*0014*/ 	.word	0x00000000


	//----- nvinfo : EIATTR_FRAME_SIZE
	.align		4
.L_5:
        /*0018*/ 	.byte	0x04, 0x11
        /*001a*/ 	.short	(.L_7 - .L_6)
	.align		4
.L_6:
        /*001c*/ 	.word	index@(triton_poi_fused__native_batch_norm_legit_no_training_relu_8)
        /*0020*/ 	.word	0x00000000


	//----- nvinfo : EIATTR_MIN_STACK_SIZE
	.align		4
.L_7:
        /*0024*/ 	.byte	0x04, 0x12
        /*0026*/ 	.short	(.L_9 - .L_8)
	.align		4
.L_8:
        /*0028*/ 	.word	index@(triton_poi_fused__native_batch_norm_legit_no_training_relu_8)
        /*002c*/ 	.word	0x00000000
.L_9:


//--------------------- .nv.info.triton_poi_fused__native_batch_norm_legit_no_training_relu_8 --------------------------
	.section	.nv.info.triton_poi_fused__native_batch_norm_legit_no_training_relu_8,"",@"SHT_CUDA_INFO"
	.sectionflags	@""
	.align	4


	//----- nvinfo : EIATTR_CUDA_API_VERSION
	.align		4
        /*0000*/ 	.byte	0x04, 0x37
        /*0002*/ 	.short	(.L_11 - .L_10)
.L_10:
        /*0004*/ 	.word	0x0000007c


	//----- nvinfo : EIATTR_KPARAM_INFO
	.align		4
.L_11:
        /*0008*/ 	.byte	0x04, 0x17
        /*000a*/ 	.short	(.L_13 - .L_12)
.L_12:
        /*000c*/ 	.word	0x00000000
        /*0010*/ 	.short	0x0006
        /*0012*/ 	.short	0x0030
        /*0014*/ 	.byte	0x00, 0xf0, 0x11, 0x00


	//----- nvinfo : EIATTR_KPARAM_INFO
	.align		4
.L_13:
        /*0018*/ 	.byte	0x04, 0x17
        /*001a*/ 	.short	(.L_15 - .L_14)
.L_14:
        /*001c*/ 	.word	0x00000000
        /*0020*/ 	.short	0x0005
        /*0022*/ 	.short	0x0028
        /*0024*/ 	.byte	0x00, 0xf4, 0x21, 0x00


	//----- nvinfo : EIATTR_KPARAM_INFO
	.align		4
.L_15:
        /*0028*/ 	.byte	0x04, 0x17
        /*002a*/ 	.short	(.L_17 - .L_16)
.L_16:
        /*002c*/ 	.word	0x00000000
        /*0030*/ 	.short	0x0004
        /*0032*/ 	.short	0x0020
        /*0034*/ 	.byte	0x00, 0xf4, 0x21, 0x00


	//----- nvinfo : EIATTR_KPARAM_INFO
	.align		4
.L_17:
        /*0038*/ 	.byte	0x04, 0x17
        /*003a*/ 	.short	(.L_19 - .L_18)
.L_18:
        /*003c*/ 	.word	0x00000000
        /*0040*/ 	.short	0x0003
        /*0042*/ 	.short	0x0018
        /*0044*/ 	.byte	0x00, 0xf4, 0x21, 0x00


	//----- nvinfo : EIATTR_KPARAM_INFO
	.align		4
.L_19:
        /*0048*/ 	.byte	0x04, 0x17
        /*004a*/ 	.short	(.L_21 - .L_20)
.L_20:
        /*004c*/ 	.word	0x00000000
        /*0050*/ 	.short	0x0002
        /*0052*/ 	.short	0x0010
        /*0054*/ 	.byte	0x00, 0xf4, 0x21, 0x00


	//----- nvinfo : EIATTR_KPARAM_INFO
	.align		4
.L_21:
        /*0058*/ 	.byte	0x04, 0x17
        /*005a*/ 	.short	(.L_23 - .L_22)
.L_22:
        /*005c*/ 	.word	0x00000000
        /*0060*/ 	.short	0x0001
        /*0062*/ 	.short	0x0008
        /*0064*/ 	.byte	0x00, 0xf4, 0x21, 0x00


	//----- nvinfo : EIATTR_KPARAM_INFO
	.align		4
.L_23:
        /*0068*/ 	.byte	0x04, 0x17
        /*006a*/ 	.short	(.L_25 - .L_24)
.L_24:
        /*006c*/ 	.word	0x00000000
        /*0070*/ 	.short	0x0000
        /*0072*/ 	.short	0x0000
        /*0074*/ 	.byte	0x00, 0xf4, 0x21, 0x00


	//----- nvinfo : EIATTR_SPARSE_MMA_MASK
	.align		4
.L_25:
        /*0078*/ 	.byte	0x03, 0x50
        /*007a*/ 	.short	0x0000


	//----- nvinfo : EIATTR_MAXREG_COUNT
	.align		4
        /*007c*/ 	.byte	0x03, 0x1b
        /*007e*/ 	.short	0x00ff


	//----- nvinfo : EIATTR_EXIT_INSTR_OFFSETS
	.align		4
        /*0080*/ 	.byte	0x04, 0x1c
        /*0082*/ 	.short	(.L_27 - .L_26)


	//   ....[0]....
.L_26:
        /*0084*/ 	.word	0x00000300


	//   ....[1]....
        /*0088*/ 	.word	0x00000320


	//----- nvinfo : EIATTR_REQNTID
	.align		4
.L_27:
        /*008c*/ 	.byte	0x04, 0x10
        /*008e*/ 	.short	(.L_29 - .L_28)
.L_28:
        /*0090*/ 	.word	0x00000080
        /*0094*/ 	.word	0x00000001
        /*0098*/ 	.word	0x00000001


	//----- nvinfo : EIATTR_CBANK_PARAM_SIZE
	.align		4
.L_29:
        /*009c*/ 	.byte	0x03, 0x19
        /*009e*/ 	.short	0x0034


	//----- nvinfo : EIATTR_PARAM_CBANK
	.align		4
        /*00a0*/ 	.byte	0x04, 0x0a
        /*00a2*/ 	.short	(.L_31 - .L_30)
	.align		4
.L_30:
        /*00a4*/ 	.word	index@(.nv.constant0.triton_poi_fused__native_batch_norm_legit_no_training_relu_8)
        /*00a8*/ 	.short	0x0210
        /*00aa*/ 	.short	0x0034


	//----- nvinfo : EIATTR_SW_WAR
	.align		4
.L_31:
        /*00ac*/ 	.byte	0x04, 0x36
        /*00ae*/ 	.short	(.L_33 - .L_32)
.L_32:
        /*00b0*/ 	.word	0x00000008
.L_33:


//--------------------- .nv.callgraph             --------------------------
	.section	.nv.callgraph,"",@"SHT_CUDA_CALLGRAPH"
	.align	4
	.sectionentsize	8
	.align		4
        /*0000*/ 	.word	0x00000000
	.align		4
        /*0004*/ 	.word	0xffffffff
	.align		4
        /*0008*/ 	.word	0x00000000
	.align		4
        /*000c*/ 	.word	0xfffffffe
	.align		4
        /*0010*/ 	.word	0x00000000
	.align		4
        /*0014*/ 	.word	0xfffffffd
	.align		4
        /*0018*/ 	.word	0x00000000
	.align		4
        /*001c*/ 	.word	0xfffffffc


//--------------------- .nv.constant4             --------------------------
	.section	.nv.constant4,"a",@progbits
	.align	8
	.align		8
.nv.constant4:
        /*0000*/ 	.dword	_$_str
	.align		8
        /*0008*/ 	.dword	_$_str_$_2


//--------------------- .text.triton_poi_fused__native_batch_norm_legit_no_training_relu_8 --------------------------
	.section	.text.triton_poi_fused__native_batch_norm_legit_no_training_relu_8,"ax",@progbits
	.align	128
        .global         triton_poi_fused__native_batch_norm_legit_no_training_relu_8
        .type           triton_poi_fused__native_batch_norm_legit_no_training_relu_8,@function
        .size           triton_poi_fused__native_batch_norm_legit_no_training_relu_8,(.L_x_1 - triton_poi_fused__native_batch_norm_legit_no_training_relu_8)
        .other          triton_poi_fused__native_batch_norm_legit_no_training_relu_8,@"STO_CUDA_ENTRY STV_DEFAULT"
triton_poi_fused__native_batch_norm_legit_no_training_relu_8:
.text.triton_poi_fused__native_batch_norm_legit_no_training_relu_8:
[----:B------:R-:W0:Y:S01]  /*0000*/  LDC R1, c[0x0][0x28] ;  /* 0x00000a00ff017b82 */ /* 0x000e220000000800 */
[----:B------:R-:W1:Y:S07]  /*0010*/  S2R R0, SR_TID.X ;  /* 0x0000000000007919 */ /* 0x000e6e0000002100 */
[----:B------:R-:W2:Y:S01]  /*0020*/  LDC.64 R8, c[0x0][0x220] ;  /* 0x00008800ff087b82 */ /* 0x000ea20000000a00 */
[----:B------:R-:W-:Y:S01]  /*0030*/  HFMA2.MMA R14, -RZ, RZ, 0, 0 ;  /* 0x00000000ff0e7435 */ /* 0x000fe200000001ff */
[----:B------:R-:W-:Y:S01]  /*0040*/  ULDC.64 UR4, c[0x0][0x208] ;  /* 0x0000820000047ab9 */ /* 0x000fe20000000a00 */
[----:B------:R-:W3:Y:S05]  /*0050*/  S2R R3, SR_CTAID.X ;  /* 0x0000000000037919 */ /* 0x000eea0000002500 */
[----:B------:R-:W4:Y:S08]  /*0060*/  LDC.64 R4, c[0x0][0x210] ;  /* 0x00008400ff047b82 */ /* 0x000f300000000a00 */
[----:B------:R-:W5:Y:S08]  /*0070*/  LDC.64 R6, c[0x0][0x218] ;  /* 0x00008600ff067b82 */ /* 0x000f700000000a00 */
[----:B------:R-:W5:Y:S01]  /*0080*/  LDC.64 R10, c[0x0][0x228] ;  /* 0x00008a00ff0a7b82 */ /* 0x000f620000000a00 */
[----:B-1----:R-:W-:-:S07]  /*0090*/  LOP3.LUT R0, R0, 0x7f, RZ, 0xc0, !PT ;  /* 0x0000007f00007812 */ /* 0x002fce00078ec0ff */
[----:B------:R-:W1:Y:S01]  /*00a0*/  LDC.64 R12, c[0x0][0x230] ;  /* 0x00008c00ff0c7b82 */ /* 0x000e620000000a00 */
[----:B---3--:R-:W-:Y:S02]  /*00b0*/  SHF.R.S32.HI R2, RZ, 0x18, R3 ;  /* 0x00000018ff027819 */ /* 0x008fe40000011403 */
[----:B------:R-:W-:Y:S02]  /*00c0*/  LEA R0, R3, R0, 0x7 ;  /* 0x0000000003007211 */ /* 0x000fe400078e38ff */
[----:B------:R-:W-:Y:S02]  /*00d0*/  SGXT R3, R2, 0x1 ;  /* 0x000000010203781a */ /* 0x000fe40000000200 */
[----:B------:R-:W-:Y:S02]  /*00e0*/  ISETP.GE.AND P0, PT, R0, 0x400, PT ;  /* 0x000004000000780c */ /* 0x000fe40003f06270 */
[----:B------:R-:W-:-:S04]  /*00f0*/  LEA.HI R3, R3, R0, RZ, 0x6 ;  /* 0x0000000003037211 */ /* 0x000fc800078f30ff */
[----:B------:R-:W-:-:S04]  /*0100*/  LOP3.LUT R3, R3, 0xffffffc0, RZ, 0xc0, !PT ;  /* 0xffffffc003037812 */ /* 0x000fc800078ec0ff */
[----:B------:R-:W-:-:S05]  /*0110*/  IADD3 R15, R0, -R3, RZ ;  /* 0x80000003000f7210 */ /* 0x000fca0007ffe0ff */
[----:B--2---:R-:W-:-:S05]  /*0120*/  IMAD.WIDE R8, R15, 0x4, R8 ;  /* 0x000000040f087825 */ /* 0x004fca00078e0208 */
[----:B------:R2:W3:Y:S01]  /*0130*/  @!P0 LDG.E.EL R14, desc[UR4][R8.64] ;  /* 0x00000004080e8981 */ /* 0x0004e2000c2e1900 */
[----:B------:R-:W-:Y:S01]  /*0140*/  CS2R R2, SRZ ;  /* 0x0000000000027805 */ /* 0x000fe2000001ff00 */
[----:B----4-:R-:W-:-:S04]  /*0150*/  IMAD.WIDE R4, R0, 0x4, R4 ;  /* 0x0000000400047825 */ /* 0x010fc800078e0204 */
[C---:B-----5:R-:W-:Y:S01]  /*0160*/  IMAD.WIDE R6, R15.reuse, 0x4, R6 ;  /* 0x000000040f067825 */ /* 0x060fe200078e0206 */
[----:B------:R4:W5:Y:S03]  /*0170*/  @!P0 LDG.E R2, desc[UR4][R4.64] ;  /* 0x0000000404028981 */ /* 0x000966000c1e1900 */
[C---:B0-2---:R-:W-:Y:S01]  /*0180*/  IMAD.WIDE R8, R15.reuse, 0x4, R10 ;  /* 0x000000040f087825 */ /* 0x045fe200078e020a */
[----:B------:R0:W5:Y:S03]  /*0190*/  @!P0 LDG.E.EL R3, desc[UR4][R6.64] ;  /* 0x0000000406038981 */ /* 0x000166000c2e1900 */
[----:B-1----:R-:W-:Y:S01]  /*01a0*/  IMAD.WIDE R10, R15, 0x4, R12 ;  /* 0x000000040f0a7825 */ /* 0x002fe200078e020c */
[----:B------:R-:W-:Y:S01]  /*01b0*/  CS2R R12, SRZ ;  /* 0x00000000000c7805 */ /* 0x000fe2000001ff00 */
[----:B----4-:R-:W1:Y:S05]  /*01c0*/  LDC.64 R4, c[0x0][0x238] ;  /* 0x00008e00ff047b82 */ /* 0x010e6a0000000a00 */
[----:B------:R-:W2:Y:S04]  /*01d0*/  @!P0 LDG.E.EL R12, desc[UR4][R8.64] ;  /* 0x00000004080c8981 */ /* 0x000ea8000c2e1900 */
[----:B------:R-:W2:Y:S01]  /*01e0*/  @!P0 LDG.E.EL R13, desc[UR4][R10.64] ;  /* 0x000000040a0d8981 */ /* 0x000ea2000c2e1900 */
[----:B0-----:R-:W-:Y:S01]  /*01f0*/  MOV R6, 0x3e800000 ;  /* 0x3e80000000067802 */ /* 0x001fe20000000f00 */
[----:B---3--:R-:W-:-:S04]  /*0200*/  FADD R14, R14, 9.9999997473787516356e-06 ;  /* 0x3727c5ac0e0e7421 */ /* 0x008fc80000000000 */
[----:B------:R-:W0:Y:S01]  /*0210*/  MUFU.SQRT R15, R14 ;  /* 0x0000000e000f7308 */ /* 0x000e220000002000 */
[----:B-----5:R-:W-:Y:S01]  /*0220*/  FADD R2, -R3, R2 ;  /* 0x0000000203027221 */ /* 0x020fe20000000100 */
[C---:B0-----:R-:W-:Y:S02]  /*0230*/  FSETP.GT.AND P1, PT, R15.reuse, 8.50705917302346158658e+37, PT ;  /* 0x7e8000000f00780b */ /* 0x041fe40003f24000 */
[----:B------:R-:W-:Y:S02]  /*0240*/  FSETP.GEU.AND P2, PT, R15, 1.175494350822287508e-38, PT ;  /* 0x008000000f00780b */ /* 0x000fe40003f4e000 */
[----:B------:R-:W-:-:S09]  /*0250*/  FSEL R6, R6, 1, P1 ;  /* 0x3f80000006067808 */ /* 0x000fd20000800000 */
[----:B------:R-:W-:Y:S02]  /*0260*/  @P1 FMUL R15, R15, 0.25 ;  /* 0x3e8000000f0f1820 */ /* 0x000fe40000400000 */
[----:B------:R-:W-:Y:S02]  /*0270*/  @!P2 FMUL R6, R6, 16777216 ;  /* 0x4b8000000606a820 */ /* 0x000fe40000400000 */
[----:B------:R-:W-:-:S06]  /*0280*/  @!P2 FMUL R15, R15, 16777216 ;  /* 0x4b8000000f0fa820 */ /* 0x000fcc0000400000 */
[----:B------:R-:W0:Y:S02]  /*0290*/  MUFU.RCP R15, R15 ;  /* 0x0000000f000f7308 */ /* 0x000e240000001000 */
[----:B0-----:R-:W-:-:S04]  /*02a0*/  FMUL R3, R15, R6 ;  /* 0x000000060f037220 */ /* 0x001fc80000400000 */
[----:B------:R-:W-:-:S04]  /*02b0*/  FMUL R2, R2, R3 ;  /* 0x0000000302027220 */ /* 0x000fc80000400000 */
[----:B--2---:R-:W-:Y:S01]  /*02c0*/  FFMA R12, R2, R12, R13 ;  /* 0x0000000c020c7223 */ /* 0x004fe2000000000d */
[----:B-1----:R-:W-:-:S04]  /*02d0*/  IMAD.WIDE R2, R0, 0x4, R4 ;  /* 0x0000000400027825 */ /* 0x002fc800078e0204 */
[----:B------:R-:W-:-:S04]  /*02e0*/  FSETP.GEU.AND P1, PT, R12, RZ, PT ;  /* 0x000000ff0c00720b */ /* 0x000fc80003f2e000 */
[----:B------:R-:W-:Y:S01]  /*02f0*/  FSEL R5, R12, RZ, P1 ;  /* 0x000000ff0c057208 */ /* 0x000fe20000800000 */
[----:B------:R-:W-:Y:S08]  /*0300*/  @P0 EXIT ;  /* 0x000000000000094d */ /* 0x000ff00003800000 */
[----:B------:R-:W-:Y:S01]  /*0310*/  STG.E desc[UR4][R2.64], R5 ;  /* 0x0000000502007986 */ /* 0x000fe2000c101904 */
[----:B------:R-:W-:Y:S05]  /*0320*/  EXIT ;  /* 0x000000000000794d */ /* 0x000fea0003800000 */
.L_x_0:
[----:B------:R-:W-:-:S00]  /*0330*/  BRA `(.L_x_0) ;  /* 0xfffffffc00fc7947 */ /* 0x000fc0000383ffff */
[----:B------:R-:W-:-:S00]  /*0340*/  NOP ;  /* 0x0000000000007918 */ /* 0x000fc00000000000 */
        /* <DEDUP_REMOVED lines=11> */
.L_x_1:


//--------------------- .nv.global.init           --------------------------
	.section	.nv.global.init,"aw",@progbits
.nv.global.init:
	.type		_$_str,@object
	.size		_$_str,(_$_str_$_2 - _$_str)
_$_str:
        /*0000*/ 	.byte	0x5f, 0x5f, 0x43, 0x55, 0x44, 0x41, 0x5f, 0x46, 0x54, 0x5a, 0x00
	.type		_$_str_$_2,@object
	.size		_$_str_$_2,(.L_1 - _$_str_$_2)
_$_str_$_2:
        /*000b*/ 	.byte	0x5f, 0x5f, 0x43, 0x55, 0x44, 0x41, 0x5f, 0x50, 0x52, 0x45, 0x43, 0x5f, 0x53, 0x51, 0x52, 0x54
        /*001b*/ 	.byte	0x00
.L_1:


//--------------------- .nv.constant0.triton_poi_fused__native_batch_norm_legit_no_training_relu_8 --------------------------
	.section	.nv.constant0.triton_poi_fused__native_batch_norm_legit_no_training_relu_8,"a",@progbits
	.sectionflags	@""
	.align	4
.nv.constant0.triton_poi_fused__native_batch_norm_legit_no_training_relu_8:
	.zero		580
